	.headerflags	@"EF_CUDA_TEXMODE_UNIFIED EF_CUDA_64BIT_ADDRESS EF_CUDA_ACCELERATORS EF_CUDA_SM90 EF_CUDA_VIRTUAL_SM(EF_CUDA_SM90)"
	.elftype	@"ET_EXEC"


//--------------------- .nv.info                  --------------------------
	.section	.nv.info,"",@"SHT_CUDA_INFO"
	.align	4


	//----- nvinfo : EIATTR_REGCOUNT
	.align		4
        /*0000*/ 	.byte	0x04, 0x2f
        /*0002*/ 	.short	(.L_3 - .L_2)
	.align		4
.L_2:
        /*0004*/ 	.word	index@(triton_poi_fused__native_batch_norm_legit_no_training_leaky_relu_1)
        /*0008*/ 	.word	0x00000020


	//----- nvinfo : EIATTR_MIN_STACK_SIZE
	.align		4
.L_3:
        /*000c*/ 	.byte	0x04, 0x12
        /*000e*/ 	.short	(.L_5 - .L_4)
	.align		4
.L_4:
        /*0010*/ 	.word	index@(triton_poi_fused__native_batch_norm_legit_no_training_leaky_relu_1)
        /*0014*/ 	.word	0x00000000


	//----- nvinfo : EIATTR_FRAME_SIZE
	.align		4
.L_5:
        /*0018*/ 	.byte	0x04, 0x11
        /*001a*/ 	.short	(.L_7 - .L_6)
	.align		4
.L_6:
        /*001c*/ 	.word	index@(triton_poi_fused__native_batch_norm_legit_no_training_leaky_relu_1)
        /*0020*/ 	.word	0x00000000


	//----- nvinfo : EIATTR_MIN_STACK_SIZE
	.align		4
.L_7:
        /*0024*/ 	.byte	0x04, 0x12
        /*0026*/ 	.short	(.L_9 - .L_8)
	.align		4
.L_8:
        /*0028*/ 	.word	index@(triton_poi_fused__native_batch_norm_legit_no_training_leaky_relu_1)
        /*002c*/ 	.word	0x00000000
.L_9:


//--------------------- .nv.info.triton_poi_fused__native_batch_norm_legit_no_training_leaky_relu_1 --------------------------
	.section	.nv.info.triton_poi_fused__native_batch_norm_legit_no_training_leaky_relu_1,"",@"SHT_CUDA_INFO"
	.sectionflags	@""
	.align	4


	//----- nvinfo : EIATTR_CUDA_API_VERSION
	.align		4
        /*0000*/ 	.byte	0x04, 0x37
        /*0002*/ 	.short	(.L_11 - .L_10)
.L_10:
        /*0004*/ 	.word	0x0000007c


	//----- nvinfo : EIATTR_KPARAM_INFO
	.align		4
.L_11:
        /*0008*/ 	.byte	0x04, 0x17
        /*000a*/ 	.short	(.L_13 - .L_12)
.L_12:
        /*000c*/ 	.word	0x00000000
        /*0010*/ 	.short	0x0006
        /*0012*/ 	.short	0x0030
        /*0014*/ 	.byte	0x00, 0xf0, 0x11, 0x00


	//----- nvinfo : EIATTR_KPARAM_INFO
	.align		4
.L_13:
        /*0018*/ 	.byte	0x04, 0x17
        /*001a*/ 	.short	(.L_15 - .L_14)
.L_14:
        /*001c*/ 	.word	0x00000000
        /*0020*/ 	.short	0x0005
        /*0022*/ 	.short	0x0028
        /*0024*/ 	.byte	0x00, 0xf4, 0x21, 0x00


	//----- nvinfo : EIATTR_KPARAM_INFO
	.align		4
.L_15:
        /*0028*/ 	.byte	0x04, 0x17
        /*002a*/ 	.short	(.L_17 - .L_16)
.L_16:
        /*002c*/ 	.word	0x00000000
        /*0030*/ 	.short	0x0004
        /*0032*/ 	.short	0x0020
        /*0034*/ 	.byte	0x00, 0xf4, 0x21, 0x00


	//----- nvinfo : EIATTR_KPARAM_INFO
	.align		4
.L_17:
        /*0038*/ 	.byte	0x04, 0x17
        /*003a*/ 	.short	(.L_19 - .L_18)
.L_18:
        /*003c*/ 	.word	0x00000000
        /*0040*/ 	.short	0x0003
        /*0042*/ 	.short	0x0018
        /*0044*/ 	.byte	0x00, 0xf4, 0x21, 0x00


	//----- nvinfo : EIATTR_KPARAM_INFO
	.align		4
.L_19:
        /*0048*/ 	.byte	0x04, 0x17
        /*004a*/ 	.short	(.L_21 - .L_20)
.L_20:
        /*004c*/ 	.word	0x00000000
        /*0050*/ 	.short	0x0002
        /*0052*/ 	.short	0x0010
        /*0054*/ 	.byte	0x00, 0xf4, 0x21, 0x00


	//----- nvinfo : EIATTR_KPARAM_INFO
	.align		4
.L_21:
        /*0058*/ 	.byte	0x04, 0x17
        /*005a*/ 	.short	(.L_23 - .L_22)
.L_22:
        /*005c*/ 	.word	0x00000000
        /*0060*/ 	.short	0x0001
        /*0062*/ 	.short	0x0008
        /*0064*/ 	.byte	0x00, 0xf4, 0x21, 0x00


	//----- nvinfo : EIATTR_KPARAM_INFO
	.align		4
.L_23:
        /*0068*/ 	.byte	0x04, 0x17
        /*006a*/ 	.short	(.L_25 - .L_24)
.L_24:
        /*006c*/ 	.word	0x00000000
        /*0070*/ 	.short	0x0000
        /*0072*/ 	.short	0x0000
        /*0074*/ 	.byte	0x00, 0xf4, 0x21, 0x00


	//----- nvinfo : EIATTR_SPARSE_MMA_MASK
	.align		4
.L_25:
        /*0078*/ 	.byte	0x03, 0x50
        /*007a*/ 	.short	0x0000


	//----- nvinfo : EIATTR_MAXREG_COUNT
	.align		4
        /*007c*/ 	.byte	0x03, 0x1b
        /*007e*/ 	.short	0x00ff


	//----- nvinfo : EIATTR_EXIT_INSTR_OFFSETS
	.align		4
        /*0080*/ 	.byte	0x04, 0x1c
        /*0082*/ 	.short	(.L_27 - .L_26)


	//   ....[0]....
.L_26:
        /*0084*/ 	.word	0x000006c0


	//----- nvinfo : EIATTR_REQNTID
	.align		4
.L_27:
        /*0088*/ 	.byte	0x04, 0x10
        /*008a*/ 	.short	(.L_29 - .L_28)
.L_28:
        /*008c*/ 	.word	0x00000080
        /*0090*/ 	.word	0x00000001
        /*0094*/ 	.word	0x00000001


	//----- nvinfo : EIATTR_CBANK_PARAM_SIZE
	.align		4
.L_29:
        /*0098*/ 	.byte	0x03, 0x19
        /*009a*/ 	.short	0x0034


	//----- nvinfo : EIATTR_PARAM_CBANK
	.align		4
        /*009c*/ 	.byte	0x04, 0x0a
        /*009e*/ 	.short	(.L_31 - .L_30)
	.align		4
.L_30:
        /*00a0*/ 	.word	index@(.nv.constant0.triton_poi_fused__native_batch_norm_legit_no_training_leaky_relu_1)
        /*00a4*/ 	.short	0x0210
        /*00a6*/ 	.short	0x0034


	//----- nvinfo : EIATTR_SW_WAR
	.align		4
.L_31:
        /*00a8*/ 	.byte	0x04, 0x36
        /*00aa*/ 	.short	(.L_33 - .L_32)
.L_32:
        /*00ac*/ 	.word	0x00000008
.L_33:


//--------------------- .nv.callgraph             --------------------------
	.section	.nv.callgraph,"",@"SHT_CUDA_CALLGRAPH"
	.align	4
	.sectionentsize	8
	.align		4
        /*0000*/ 	.word	0x00000000
	.align		4
        /*0004*/ 	.word	0xffffffff
	.align		4
        /*0008*/ 	.word	0x00000000
	.align		4
        /*000c*/ 	.word	0xfffffffe
	.align		4
        /*0010*/ 	.word	0x00000000
	.align		4
        /*0014*/ 	.word	0xfffffffd
	.align		4
        /*0018*/ 	.word	0x00000000
	.align		4
        /*001c*/ 	.word	0xfffffffc


//--------------------- .nv.constant4             --------------------------
	.section	.nv.constant4,"a",@progbits
	.align	8
	.align		8
.nv.constant4:
        /*0000*/ 	.dword	_$_str
	.align		8
        /*0008*/ 	.dword	_$_str_$_2


//--------------------- .text.triton_poi_fused__native_batch_norm_legit_no_training_leaky_relu_1 --------------------------
	.section	.text.triton_poi_fused__native_batch_norm_legit_no_training_leaky_relu_1,"ax",@progbits
	.align	128
        .global         triton_poi_fused__native_batch_norm_legit_no_training_leaky_relu_1
        .type           triton_poi_fused__native_batch_norm_legit_no_training_leaky_relu_1,@function
        .size           triton_poi_fused__native_batch_norm_legit_no_training_leaky_relu_1,(.L_x_1 - triton_poi_fused__native_batch_norm_legit_no_training_leaky_relu_1)
        .other          triton_poi_fused__native_batch_norm_legit_no_training_leaky_relu_1,@"STO_CUDA_ENTRY STV_DEFAULT"
triton_poi_fused__native_batch_norm_legit_no_training_leaky_relu_1:
.text.triton_poi_fused__native_batch_norm_legit_no_training_leaky_relu_1:
[----:B------:R-:W-:Y:S01]  /*0000*/  LDC R1, c[0x0][0x28] ;  /* 0x00000a00ff017b82 */ /* 0x000fe20000000800 */
[----:B------:R-:W1:Y:S01]  /*0010*/  S2R R0, SR_TID.X ;  /* 0x0000000000007919 */ /* 0x000e620000002100 */
[----:B------:R-:W-:-:S06]  /*0020*/  ULDC.64 UR4, c[0x0][0x208] ;  /* 0x0000820000047ab9 */ /* 0x000fcc0000000a00 */
[----:B------:R-:W2:Y:S01]  /*0030*/  LDC.64 R28, c[0x0][0x220] ;  /* 0x00008800ff1c7b82 */ /* 0x000ea20000000a00 */
[----:B------:R-:W3:Y:S07]  /*0040*/  S2R R3, SR_CTAID.X ;  /* 0x0000000000037919 */ /* 0x000eee0000002500 */
[----:B------:R-:W4:Y:S08]  /*0050*/  LDC.64 R24, c[0x0][0x218] ;  /* 0x00008600ff187b82 */ /* 0x000f300000000a00 */
[----:B------:R-:W5:Y:S01]  /*0060*/  LDC.64 R12, c[0x0][0x238] ;  /* 0x00008e00ff0c7b82 */ /* 0x000f620000000a00 */
[----:B-1----:R-:W-:-:S02]  /*0070*/  SHF.L.U32 R0, R0, 0x2, RZ ;  /* 0x0000000200007819 */ /* 0x002fc400000006ff */
[----:B---3--:R-:W-:Y:S02]  /*0080*/  SHF.R.S32.HI R5, RZ, 0x15, R3 ;  /* 0x00000015ff057819 */ /* 0x008fe40000011403 */
[----:B------:R-:W-:Y:S02]  /*0090*/  LOP3.LUT R0, R0, 0x1fc, RZ, 0xc0, !PT ;  /* 0x000001fc00007812 */ /* 0x000fe400078ec0ff */
[----:B------:R-:W-:Y:S02]  /*00a0*/  SGXT R5, R5, 0x1 ;  /* 0x000000010505781a */ /* 0x000fe40000000200 */
[----:B------:R-:W-:Y:S02]  /*00b0*/  LEA R0, R3, R0, 0xa ;  /* 0x0000000003007211 */ /* 0x000fe400078e50ff */
[----:B------:R-:W1:Y:S02]  /*00c0*/  LDC.64 R2, c[0x0][0x228] ;  /* 0x00008a00ff027b82 */ /* 0x000e640000000a00 */
[----:B------:R-:W-:-:S04]  /*00d0*/  LEA.HI R5, R5, R0, RZ, 0xa ;  /* 0x0000000005057211 */ /* 0x000fc800078f50ff */
[----:B------:R-:W-:Y:S02]  /*00e0*/  SHF.R.S32.HI R15, RZ, 0xa, R5 ;  /* 0x0000000aff0f7819 */ /* 0x000fe40000011405 */
[----:B------:R-:W-:Y:S02]  /*00f0*/  IADD3 R5, R5, 0x200, RZ ;  /* 0x0000020005057810 */ /* 0x000fe40007ffe0ff */
[----:B------:R-:W-:Y:S02]  /*0100*/  LEA.HI R4, R15, R15, RZ, 0x6 ;  /* 0x0000000f0f047211 */ /* 0x000fe400078f30ff */
[----:B------:R-:W-:Y:S02]  /*0110*/  SHF.R.S32.HI R5, RZ, 0xa, R5 ;  /* 0x0000000aff057819 */ /* 0x000fe40000011405 */
[----:B------:R-:W-:Y:S02]  /*0120*/  LOP3.LUT R4, R4, 0xffffffc0, RZ, 0xc0, !PT ;  /* 0xffffffc004047812 */ /* 0x000fe400078ec0ff */
[----:B------:R-:W-:-:S02]  /*0130*/  LEA.HI R6, R5, R5, RZ, 0x6 ;  /* 0x0000000505067211 */ /* 0x000fc400078f30ff */
[----:B------:R-:W-:Y:S02]  /*0140*/  IADD3 R15, R15, -R4, RZ ;  /* 0x800000040f0f7210 */ /* 0x000fe40007ffe0ff */
[----:B------:R-:W-:-:S04]  /*0150*/  LOP3.LUT R6, R6, 0xffffffc0, RZ, 0xc0, !PT ;  /* 0xffffffc006067812 */ /* 0x000fc800078ec0ff */
[----:B------:R-:W-:Y:S01]  /*0160*/  IADD3 R23, R5, -R6, RZ ;  /* 0x8000000605177210 */ /* 0x000fe20007ffe0ff */
[----:B-1----:R-:W-:-:S04]  /*0170*/  IMAD.WIDE R8, R15, 0x4, R2 ;  /* 0x000000040f087825 */ /* 0x002fc800078e0202 */
[----:B------:R-:W-:Y:S01]  /*0180*/  IMAD.WIDE R10, R23, 0x4, R2 ;  /* 0x00000004170a7825 */ /* 0x000fe200078e0202 */
[----:B------:R-:W3:Y:S01]  /*0190*/  LDG.E.EL R19, desc[UR4][R8.64] ;  /* 0x0000000408137981 */ /* 0x000ee2000c2e1900 */
[----:B------:R-:W1:Y:S03]  /*01a0*/  LDC.64 R2, c[0x0][0x230] ;  /* 0x00008c00ff027b82 */ /* 0x000e660000000a00 */
[----:B------:R-:W3:Y:S01]  /*01b0*/  LDG.E.EL R18, desc[UR4][R10.64] ;  /* 0x000000040a127981 */ /* 0x000ee2000c2e1900 */
[----:B--2---:R-:W-:-:S04]  /*01c0*/  IMAD.WIDE R26, R15, 0x4, R28 ;  /* 0x000000040f1a7825 */ /* 0x004fc800078e021c */
[----:B----4-:R-:W-:Y:S01]  /*01d0*/  IMAD.WIDE R24, R0, 0x4, R24 ;  /* 0x0000000400187825 */ /* 0x010fe200078e0218 */
[----:B------:R-:W2:Y:S04]  /*01e0*/  LDG.E.EL R20, desc[UR4][R26.64] ;  /* 0x000000041a147981 */ /* 0x000ea8000c2e1900 */
[----:B------:R-:W2:Y:S01]  /*01f0*/  LDG.E.128 R4, desc[UR4][R24.64] ;  /* 0x0000000418047981 */ /* 0x000ea2000c1e1d00 */
[----:B------:R-:W-:-:S03]  /*0200*/  IMAD.WIDE R28, R23, 0x4, R28 ;  /* 0x00000004171c7825 */ /* 0x000fc600078e021c */
[----:B------:R-:W4:Y:S04]  /*0210*/  LDG.E.128 R8, desc[UR4][R24.64+0x800] ;  /* 0x0008000418087981 */ /* 0x000f28000c1e1d00 */
[----:B------:R-:W4:Y:S01]  /*0220*/  LDG.E.EL R21, desc[UR4][R28.64] ;  /* 0x000000041c157981 */ /* 0x000f22000c2e1900 */
[----:B01----:R-:W-:-:S04]  /*0230*/  IMAD.WIDE R16, R15, 0x4, R2 ;  /* 0x000000040f107825 */ /* 0x003fc800078e0202 */
[----:B-----5:R-:W-:Y:S02]  /*0240*/  IMAD.WIDE R14, R15, 0x4, R12 ;  /* 0x000000040f0e7825 */ /* 0x020fe400078e020c */
[----:B------:R-:W5:Y:S04]  /*0250*/  LDG.E.EL R16, desc[UR4][R16.64] ;  /* 0x0000000410107981 */ /* 0x000f68000c2e1900 */
[----:B------:R0:W5:Y:S01]  /*0260*/  LDG.E.EL R15, desc[UR4][R14.64] ;  /* 0x000000040e0f7981 */ /* 0x000162000c2e1900 */
[----:B------:R-:W-:-:S04]  /*0270*/  IMAD.WIDE R2, R23, 0x4, R2 ;  /* 0x0000000417027825 */ /* 0x000fc800078e0202 */
[----:B------:R-:W-:Y:S02]  /*0280*/  IMAD.WIDE R12, R23, 0x4, R12 ;  /* 0x00000004170c7825 */ /* 0x000fe400078e020c */
[----:B------:R1:W4:Y:S04]  /*0290*/  LDG.E.EL R2, desc[UR4][R2.64] ;  /* 0x0000000402027981 */ /* 0x000328000c2e1900 */
[----:B------:R1:W4:Y:S01]  /*02a0*/  LDG.E.EL R13, desc[UR4][R12.64] ;  /* 0x000000040c0d7981 */ /* 0x000322000c2e1900 */
[----:B0-----:R-:W-:Y:S01]  /*02b0*/  HFMA2.MMA R14, -RZ, RZ, 1.625, 0 ;  /* 0x3e800000ff0e7435 */ /* 0x001fe200000001ff */
[----:B---3--:R-:W-:Y:S01]  /*02c0*/  FADD R19, R19, 9.9999997473787516356e-06 ;  /* 0x3727c5ac13137421 */ /* 0x008fe20000000000 */
[----:B------:R-:W-:-:S03]  /*02d0*/  FADD R18, R18, 9.9999997473787516356e-06 ;  /* 0x3727c5ac12127421 */ /* 0x000fc60000000000 */
[----:B------:R-:W0:Y:S08]  /*02e0*/  MUFU.SQRT R22, R19 ;  /* 0x0000001300167308 */ /* 0x000e300000002000 */
[----:B------:R-:W3:Y:S01]  /*02f0*/  MUFU.SQRT R23, R18 ;  /* 0x0000001200177308 */ /* 0x000ee20000002000 */
[C---:B0-----:R-:W-:Y:S02]  /*0300*/  FSETP.GT.AND P0, PT, R22.reuse, 8.50705917302346158658e+37, PT ;  /* 0x7e8000001600780b */ /* 0x041fe40003f04000 */
[----:B------:R-:W-:-:S02]  /*0310*/  FSETP.GEU.AND P2, PT, R22, 1.175494350822287508e-38, PT ;  /* 0x008000001600780b */ /* 0x000fc40003f4e000 */
[C---:B---3--:R-:W-:Y:S02]  /*0320*/  FSETP.GT.AND P1, PT, R23.reuse, 8.50705917302346158658e+37, PT ;  /* 0x7e8000001700780b */ /* 0x048fe40003f24000 */
[----:B------:R-:W-:-:S07]  /*0330*/  FSETP.GEU.AND P3, PT, R23, 1.175494350822287508e-38, PT ;  /* 0x008000001700780b */ /* 0x000fce0003f6e000 */
[----:B------:R-:W-:-:S04]  /*0340*/  @P0 FMUL R22, R22, 0.25 ;  /* 0x3e80000016160820 */ /* 0x000fc80000400000 */
[----:B------:R-:W-:Y:S01]  /*0350*/  @!P2 FMUL R22, R22, 16777216 ;  /* 0x4b8000001616a820 */ /* 0x000fe20000400000 */
[----:B------:R-:W-:-:S04]  /*0360*/  @P1 FMUL R23, R23, 0.25 ;  /* 0x3e80000017171820 */ /* 0x000fc80000400000 */
[----:B------:R-:W-:Y:S01]  /*0370*/  @!P3 FMUL R23, R23, 16777216 ;  /* 0x4b8000001717b820 */ /* 0x000fe20000400000 */
[----:B------:R-:W0:Y:S01]  /*0380*/  MUFU.RCP R22, R22 ;  /* 0x0000001600167308 */ /* 0x000e220000001000 */
[----:B-1----:R-:W-:-:S07]  /*0390*/  FSEL R3, R14, 1, P0 ;  /* 0x3f8000000e037808 */ /* 0x002fce0000000000 */
[----:B------:R-:W1:Y:S01]  /*03a0*/  MUFU.RCP R23, R23 ;  /* 0x0000001700177308 */ /* 0x000e620000001000 */
[----:B------:R-:W-:Y:S01]  /*03b0*/  FSEL R14, R14, 1, P1 ;  /* 0x3f8000000e0e7808 */ /* 0x000fe20000800000 */
[----:B------:R-:W-:Y:S01]  /*03c0*/  @!P2 FMUL R3, R3, 16777216 ;  /* 0x4b8000000303a820 */ /* 0x000fe20000400000 */
[----:B--2---:R-:W-:-:S03]  /*03d0*/  FADD R19, R7, -R20 ;  /* 0x8000001407137221 */ /* 0x004fc60000000000 */
[----:B------:R-:W-:Y:S01]  /*03e0*/  @!P3 FMUL R14, R14, 16777216 ;  /* 0x4b8000000e0eb820 */ /* 0x000fe20000400000 */
[----:B0-----:R-:W-:Y:S01]  /*03f0*/  FMUL R12, R22, R3 ;  /* 0x00000003160c7220 */ /* 0x001fe20000400000 */
[--C-:B------:R-:W-:Y:S01]  /*0400*/  FADD R7, R5, -R20.reuse ;  /* 0x8000001405077221 */ /* 0x100fe20000000000 */
[--C-:B------:R-:W-:Y:S01]  /*0410*/  FADD R17, R6, -R20.reuse ;  /* 0x8000001406117221 */ /* 0x100fe20000000000 */
[----:B------:R-:W-:Y:S01]  /*0420*/  FADD R5, R4, -R20 ;  /* 0x8000001404057221 */ /* 0x000fe20000000000 */
[----:B-1----:R-:W-:Y:S01]  /*0430*/  FMUL R3, R23, R14 ;  /* 0x0000000e17037220 */ /* 0x002fe20000400000 */
[C---:B------:R-:W-:Y:S01]  /*0440*/  FMUL R14, R12.reuse, R19 ;  /* 0x000000130c0e7220 */ /* 0x040fe20000400000 */
[C---:B------:R-:W-:Y:S01]  /*0450*/  FMUL R20, R12.reuse, R7 ;  /* 0x000000070c147220 */ /* 0x040fe20000400000 */
[C---:B------:R-:W-:Y:S01]  /*0460*/  FMUL R6, R12.reuse, R17 ;  /* 0x000000110c067220 */ /* 0x040fe20000400000 */
[----:B------:R-:W-:Y:S01]  /*0470*/  FMUL R5, R12, R5 ;  /* 0x000000050c057220 */ /* 0x000fe20000400000 */
[----:B-----5:R-:W-:Y:S01]  /*0480*/  FFMA R7, R16, R14, R15 ;  /* 0x0000000e10077223 */ /* 0x020fe2000000000f */
[--C-:B----4-:R-:W-:Y:S01]  /*0490*/  FADD R8, R8, -R21.reuse ;  /* 0x8000001508087221 */ /* 0x110fe20000000000 */
[--C-:B------:R-:W-:Y:S01]  /*04a0*/  FADD R12, R11, -R21.reuse ;  /* 0x800000150b0c7221 */ /* 0x100fe20000000000 */
[--C-:B------:R-:W-:Y:S01]  /*04b0*/  FADD R4, R9, -R21.reuse ;  /* 0x8000001509047221 */ /* 0x100fe20000000000 */
[----:B------:R-:W-:Y:S01]  /*04c0*/  FADD R10, R10, -R21 ;  /* 0x800000150a0a7221 */ /* 0x000fe20000000000 */
[----:B------:R-:W-:Y:S01]  /*04d0*/  FSETP.GT.AND P6, PT, R7, RZ, PT ;  /* 0x000000ff0700720b */ /* 0x000fe20003fc4000 */
[----:B------:R-:W0:Y:S01]  /*04e0*/  LDC.64 R18, c[0x0][0x210] ;  /* 0x00008400ff127b82 */ /* 0x000e220000000a00 */
[C---:B------:R-:W-:Y:S01]  /*04f0*/  FMUL R12, R3.reuse, R12 ;  /* 0x0000000c030c7220 */ /* 0x040fe20000400000 */
[C---:B------:R-:W-:Y:S01]  /*0500*/  FMUL R10, R3.reuse, R10 ;  /* 0x0000000a030a7220 */ /* 0x040fe20000400000 */
[C---:B------:R-:W-:Y:S01]  /*0510*/  FMUL R14, R3.reuse, R4 ;  /* 0x00000004030e7220 */ /* 0x040fe20000400000 */
[----:B------:R-:W-:Y:S01]  /*0520*/  FMUL R8, R3, R8 ;  /* 0x0000000803087220 */ /* 0x000fe20000400000 */
[C-C-:B------:R-:W-:Y:S01]  /*0530*/  FFMA R4, R16.reuse, R5, R15.reuse ;  /* 0x0000000510047223 */ /* 0x140fe2000000000f */
[C-C-:B------:R-:W-:Y:S01]  /*0540*/  FFMA R5, R16.reuse, R20, R15.reuse ;  /* 0x0000001410057223 */ /* 0x140fe2000000000f */
[----:B------:R-:W-:Y:S01]  /*0550*/  FFMA R6, R16, R6, R15 ;  /* 0x0000000610067223 */ /* 0x000fe2000000000f */
[C-C-:B------:R-:W-:Y:S01]  /*0560*/  FFMA R8, R2.reuse, R8, R13.reuse ;  /* 0x0000000802087223 */ /* 0x140fe2000000000d */
[C-C-:B------:R-:W-:Y:S01]  /*0570*/  FFMA R9, R2.reuse, R14, R13.reuse ;  /* 0x0000000e02097223 */ /* 0x140fe2000000000d */
[C-C-:B------:R-:W-:Y:S01]  /*0580*/  FFMA R11, R2.reuse, R12, R13.reuse ;  /* 0x0000000c020b7223 */ /* 0x140fe2000000000d */
[----:B------:R-:W-:Y:S01]  /*0590*/  FFMA R10, R2, R10, R13 ;  /* 0x0000000a020a7223 */ /* 0x000fe2000000000d */
[----:B------:R-:W-:Y:S01]  /*05a0*/  @!P6 FMUL R7, R7, 0.10000000149011611938 ;  /* 0x3dcccccd0707e820 */ /* 0x000fe20000400000 */
[----:B------:R-:W-:-:S02]  /*05b0*/  FSETP.GT.AND P0, PT, R6, RZ, PT ;  /* 0x000000ff0600720b */ /* 0x000fc40003f04000 */
[----:B------:R-:W-:Y:S02]  /*05c0*/  FSETP.GT.AND P1, PT, R5, RZ, PT ;  /* 0x000000ff0500720b */ /* 0x000fe40003f24000 */
[----:B------:R-:W-:Y:S02]  /*05d0*/  FSETP.GT.AND P2, PT, R4, RZ, PT ;  /* 0x000000ff0400720b */ /* 0x000fe40003f44000 */
[----:B------:R-:W-:Y:S02]  /*05e0*/  FSETP.GT.AND P3, PT, R11, RZ, PT ;  /* 0x000000ff0b00720b */ /* 0x000fe40003f64000 */
[----:B------:R-:W-:Y:S02]  /*05f0*/  FSETP.GT.AND P4, PT, R10, RZ, PT ;  /* 0x000000ff0a00720b */ /* 0x000fe40003f84000 */
[----:B------:R-:W-:Y:S02]  /*0600*/  FSETP.GT.AND P5, PT, R8, RZ, PT ;  /* 0x000000ff0800720b */ /* 0x000fe40003fa4000 */
[----:B------:R-:W-:Y:S01]  /*0610*/  FSETP.GT.AND P6, PT, R9, RZ, PT ;  /* 0x000000ff0900720b */ /* 0x000fe20003fc4000 */
[----:B0-----:R-:W-:-:S04]  /*0620*/  IMAD.WIDE R18, R0, 0x4, R18 ;  /* 0x0000000400127825 */ /* 0x001fc800078e0212 */
[----:B------:R-:W-:Y:S01]  /*0630*/  @!P0 FMUL R6, R6, 0.10000000149011611938 ;  /* 0x3dcccccd06068820 */ /* 0x000fe20000400000 */
[----:B------:R-:W-:Y:S01]  /*0640*/  @!P1 FMUL R5, R5, 0.10000000149011611938 ;  /* 0x3dcccccd05059820 */ /* 0x000fe20000400000 */
[----:B------:R-:W-:Y:S01]  /*0650*/  @!P2 FMUL R4, R4, 0.10000000149011611938 ;  /* 0x3dcccccd0404a820 */ /* 0x000fe20000400000 */
[----:B------:R-:W-:Y:S01]  /*0660*/  @!P3 FMUL R11, R11, 0.10000000149011611938 ;  /* 0x3dcccccd0b0bb820 */ /* 0x000fe20000400000 */
[----:B------:R-:W-:Y:S02]  /*0670*/  @!P4 FMUL R10, R10, 0.10000000149011611938 ;  /* 0x3dcccccd0a0ac820 */ /* 0x000fe40000400000 */
[----:B------:R-:W-:Y:S02]  /*0680*/  @!P5 FMUL R8, R8, 0.10000000149011611938 ;  /* 0x3dcccccd0808d820 */ /* 0x000fe40000400000 */
[----:B------:R-:W-:Y:S01]  /*0690*/  @!P6 FMUL R9, R9, 0.10000000149011611938 ;  /* 0x3dcccccd0909e820 */ /* 0x000fe20000400000 */
[----:B------:R-:W-:Y:S04]  /*06a0*/  STG.E.128 desc[UR4][R18.64], R4 ;  /* 0x0000000412007986 */ /* 0x000fe8000c101d04 */
[----:B------:R-:W-:Y:S01]  /*06b0*/  STG.E.128 desc[UR4][R18.64+0x800], R8 ;  /* 0x0008000812007986 */ /* 0x000fe2000c101d04 */
[----:B------:R-:W-:Y:S05]  /*06c0*/  EXIT ;  /* 0x000000000000794d */ /* 0x000fea0003800000 */
.L_x_0:
[----:B------:R-:W-:-:S00]  /*06d0*/  BRA `(.L_x_0) ;  /* 0xfffffffc00fc7947 */ /* 0x000fc0000383ffff */
[----:B------:R-:W-:-:S00]  /*06e0*/  NOP ;  /* 0x0000000000007918 */ /* 0x000fc00000000000 */
        /* <DEDUP_REMOVED lines=9> */
.L_x_1:


//--------------------- .nv.global.init           --------------------------
	.section	.nv.global.init,"aw",@progbits
.nv.global.init:
	.type		_$_str,@object
	.size		_$_str,(_$_str_$_2 - _$_str)
_$_str:
        /*0000*/ 	.byte	0x5f, 0x5f, 0x43, 0x55, 0x44, 0x41, 0x5f, 0x46, 0x54, 0x5a, 0x00
	.type		_$_str_$_2,@object
	.size		_$_str_$_2,(.L_1 - _$_str_$_2)
_$_str_$_2:
        /*000b*/ 	.byte	0x5f, 0x5f, 0x43, 0x55, 0x44, 0x41, 0x5f, 0x50, 0x52, 0x45, 0x43, 0x5f, 0x53, 0x51, 0x52, 0x54
        /*001b*/ 	.byte	0x00
.L_1:


//--------------------- .nv.constant0.triton_poi_fused__native_batch_norm_legit_no_training_leaky_relu_1 --------------------------
	.section	.nv.constant0.triton_poi_fused__native_batch_norm_legit_no_training_leaky_relu_1,"a",@progbits
	.sectionflags	@""
	.align	4
.nv.constant0.triton_poi_fused__native_batch_norm_legit_no_training_leaky_relu_1:
	.zero		580
